//
// Generated by NVIDIA NVVM Compiler
//
// Compiler Build ID: CL-36424714
// Cuda compilation tools, release 13.0, V13.0.88
// Based on NVVM 20.0.0
//

.version 9.0
.target sm_100
.address_size 64

	// .globl	_Z31graphicCardMatrixMultiplication7TMatrixS_S_

.visible .entry _Z31graphicCardMatrixMultiplication7TMatrixS_S_(
	.param .align 8 .b8 _Z31graphicCardMatrixMultiplication7TMatrixS_S__param_0[24],
	.param .align 8 .b8 _Z31graphicCardMatrixMultiplication7TMatrixS_S__param_1[24],
	.param .align 8 .b8 _Z31graphicCardMatrixMultiplication7TMatrixS_S__param_2[24]
)
{
	.reg .pred 	%p<13>;
	.reg .b32 	%r<98>;
	.reg .b64 	%rd<136>;

	ld.param.u64 	%rd15, [_Z31graphicCardMatrixMultiplication7TMatrixS_S__param_2+16];
	ld.param.u32 	%r1, [_Z31graphicCardMatrixMultiplication7TMatrixS_S__param_0];
	ld.param.u32 	%r2, [_Z31graphicCardMatrixMultiplication7TMatrixS_S__param_1];
	ld.param.u64 	%rd16, [_Z31graphicCardMatrixMultiplication7TMatrixS_S__param_1+16];
	ld.param.u64 	%rd17, [_Z31graphicCardMatrixMultiplication7TMatrixS_S__param_0+16];
	ld.param.v2.u32 	{%r50, %r51}, [_Z31graphicCardMatrixMultiplication7TMatrixS_S__param_2];
	cvta.to.global.u64 	%rd1, %rd17;
	cvta.to.global.u64 	%rd2, %rd16;
	mov.u32 	%r52, %ctaid.y;
	mov.u32 	%r53, %ntid.y;
	mov.u32 	%r54, %tid.y;
	mad.lo.s32 	%r55, %r52, %r53, %r54;
	mov.u32 	%r56, %ctaid.x;
	mov.u32 	%r57, %ntid.x;
	mul.lo.s32 	%r5, %r56, %r57;
	mov.u32 	%r6, %tid.x;
	add.s32 	%r7, %r5, %r6;
	setp.ge.u32 	%p1, %r7, %r50;
	setp.ge.u32 	%p2, %r55, %r51;
	or.pred  	%p3, %p1, %p2;
	@%p3 bra 	$L__BB0_14;
	setp.eq.s32 	%p4, %r1, 0;
	mov.b64 	%rd135, 0;
	@%p4 bra 	$L__BB0_13;
	mul.lo.s32 	%r8, %r1, %r55;
	and.b32  	%r9, %r1, 7;
	setp.lt.u32 	%p5, %r1, 8;
	mov.b32 	%r96, 0;
	mov.b64 	%rd135, 0;
	@%p5 bra 	$L__BB0_5;
	and.b32  	%r96, %r1, -8;
	neg.s32 	%r94, %r96;
	add.s32 	%r59, %r2, %r6;
	add.s32 	%r93, %r59, %r5;
	shl.b32 	%r13, %r2, 3;
	shl.b32 	%r60, %r2, 1;
	add.s32 	%r92, %r7, %r60;
	mad.lo.s32 	%r91, %r2, 3, %r7;
	shl.b32 	%r61, %r2, 2;
	add.s32 	%r90, %r7, %r61;
	mad.lo.s32 	%r89, %r2, 5, %r7;
	mad.lo.s32 	%r88, %r2, 6, %r7;
	mad.lo.s32 	%r87, %r2, 7, %r7;
	add.s32 	%r85, %r8, 3;
	mov.b64 	%rd135, 0;
	mov.u32 	%r86, %r7;
$L__BB0_4:
	.pragma "nounroll";
	add.s32 	%r62, %r85, -3;
	mul.wide.u32 	%rd22, %r62, 8;
	add.s64 	%rd23, %rd1, %rd22;
	ld.global.u64 	%rd24, [%rd23];
	mul.wide.u32 	%rd25, %r86, 8;
	add.s64 	%rd26, %rd2, %rd25;
	ld.global.u64 	%rd27, [%rd26];
	mad.lo.s64 	%rd28, %rd27, %rd24, %rd135;
	add.s32 	%r63, %r85, -2;
	mul.wide.u32 	%rd29, %r63, 8;
	add.s64 	%rd30, %rd1, %rd29;
	ld.global.u64 	%rd31, [%rd30];
	mul.wide.u32 	%rd32, %r93, 8;
	add.s64 	%rd33, %rd2, %rd32;
	ld.global.u64 	%rd34, [%rd33];
	mad.lo.s64 	%rd35, %rd34, %rd31, %rd28;
	add.s32 	%r64, %r85, -1;
	mul.wide.u32 	%rd36, %r64, 8;
	add.s64 	%rd37, %rd1, %rd36;
	ld.global.u64 	%rd38, [%rd37];
	mul.wide.u32 	%rd39, %r92, 8;
	add.s64 	%rd40, %rd2, %rd39;
	ld.global.u64 	%rd41, [%rd40];
	mad.lo.s64 	%rd42, %rd41, %rd38, %rd35;
	add.s32 	%r65, %r85, 4;
	mul.wide.u32 	%rd43, %r85, 8;
	add.s64 	%rd44, %rd1, %rd43;
	ld.global.u64 	%rd45, [%rd44];
	mul.wide.u32 	%rd46, %r91, 8;
	add.s64 	%rd47, %rd2, %rd46;
	ld.global.u64 	%rd48, [%rd47];
	mad.lo.s64 	%rd49, %rd48, %rd45, %rd42;
	add.s32 	%r66, %r85, 1;
	mul.wide.u32 	%rd50, %r66, 8;
	add.s64 	%rd51, %rd1, %rd50;
	ld.global.u64 	%rd52, [%rd51];
	mul.wide.u32 	%rd53, %r90, 8;
	add.s64 	%rd54, %rd2, %rd53;
	ld.global.u64 	%rd55, [%rd54];
	mad.lo.s64 	%rd56, %rd55, %rd52, %rd49;
	add.s32 	%r67, %r85, 2;
	mul.wide.u32 	%rd57, %r67, 8;
	add.s64 	%rd58, %rd1, %rd57;
	ld.global.u64 	%rd59, [%rd58];
	mul.wide.u32 	%rd60, %r89, 8;
	add.s64 	%rd61, %rd2, %rd60;
	ld.global.u64 	%rd62, [%rd61];
	mad.lo.s64 	%rd63, %rd62, %rd59, %rd56;
	add.s32 	%r68, %r85, 3;
	mul.wide.u32 	%rd64, %r68, 8;
	add.s64 	%rd65, %rd1, %rd64;
	ld.global.u64 	%rd66, [%rd65];
	mul.wide.u32 	%rd67, %r88, 8;
	add.s64 	%rd68, %rd2, %rd67;
	ld.global.u64 	%rd69, [%rd68];
	mad.lo.s64 	%rd70, %rd69, %rd66, %rd63;
	mul.wide.u32 	%rd71, %r65, 8;
	add.s64 	%rd72, %rd1, %rd71;
	ld.global.u64 	%rd73, [%rd72];
	mul.wide.u32 	%rd74, %r87, 8;
	add.s64 	%rd75, %rd2, %rd74;
	ld.global.u64 	%rd76, [%rd75];
	mad.lo.s64 	%rd135, %rd76, %rd73, %rd70;
	add.s32 	%r94, %r94, 8;
	add.s32 	%r93, %r93, %r13;
	add.s32 	%r92, %r92, %r13;
	add.s32 	%r91, %r91, %r13;
	add.s32 	%r90, %r90, %r13;
	add.s32 	%r89, %r89, %r13;
	add.s32 	%r88, %r88, %r13;
	add.s32 	%r87, %r87, %r13;
	add.s32 	%r86, %r86, %r13;
	add.s32 	%r85, %r85, 8;
	setp.ne.s32 	%p6, %r94, 0;
	@%p6 bra 	$L__BB0_4;
$L__BB0_5:
	setp.eq.s32 	%p7, %r9, 0;
	@%p7 bra 	$L__BB0_13;
	and.b32  	%r42, %r1, 3;
	setp.lt.u32 	%p8, %r9, 4;
	@%p8 bra 	$L__BB0_8;
	add.s32 	%r69, %r96, %r8;
	mul.wide.u32 	%rd78, %r69, 8;
	add.s64 	%rd79, %rd1, %rd78;
	ld.global.u64 	%rd80, [%rd79];
	mad.lo.s32 	%r70, %r96, %r2, %r7;
	mul.wide.u32 	%rd81, %r70, 8;
	add.s64 	%rd82, %rd2, %rd81;
	ld.global.u64 	%rd83, [%rd82];
	mad.lo.s64 	%rd84, %rd83, %rd80, %rd135;
	add.s32 	%r71, %r69, 1;
	mul.wide.u32 	%rd85, %r71, 8;
	add.s64 	%rd86, %rd1, %rd85;
	ld.global.u64 	%rd87, [%rd86];
	add.s32 	%r72, %r70, %r2;
	mul.wide.u32 	%rd88, %r72, 8;
	add.s64 	%rd89, %rd2, %rd88;
	ld.global.u64 	%rd90, [%rd89];
	mad.lo.s64 	%rd91, %rd90, %rd87, %rd84;
	add.s32 	%r73, %r69, 2;
	mul.wide.u32 	%rd92, %r73, 8;
	add.s64 	%rd93, %rd1, %rd92;
	ld.global.u64 	%rd94, [%rd93];
	add.s32 	%r74, %r72, %r2;
	mul.wide.u32 	%rd95, %r74, 8;
	add.s64 	%rd96, %rd2, %rd95;
	ld.global.u64 	%rd97, [%rd96];
	mad.lo.s64 	%rd98, %rd97, %rd94, %rd91;
	add.s32 	%r75, %r69, 3;
	mul.wide.u32 	%rd99, %r75, 8;
	add.s64 	%rd100, %rd1, %rd99;
	ld.global.u64 	%rd101, [%rd100];
	add.s32 	%r76, %r74, %r2;
	mul.wide.u32 	%rd102, %r76, 8;
	add.s64 	%rd103, %rd2, %rd102;
	ld.global.u64 	%rd104, [%rd103];
	mad.lo.s64 	%rd135, %rd104, %rd101, %rd98;
	add.s32 	%r96, %r96, 4;
$L__BB0_8:
	setp.eq.s32 	%p9, %r42, 0;
	@%p9 bra 	$L__BB0_13;
	setp.eq.s32 	%p10, %r42, 1;
	@%p10 bra 	$L__BB0_11;
	add.s32 	%r77, %r96, %r8;
	mul.wide.u32 	%rd106, %r77, 8;
	add.s64 	%rd107, %rd1, %rd106;
	ld.global.u64 	%rd108, [%rd107];
	mad.lo.s32 	%r78, %r96, %r2, %r7;
	mul.wide.u32 	%rd109, %r78, 8;
	add.s64 	%rd110, %rd2, %rd109;
	ld.global.u64 	%rd111, [%rd110];
	mad.lo.s64 	%rd112, %rd111, %rd108, %rd135;
	add.s32 	%r79, %r77, 1;
	mul.wide.u32 	%rd113, %r79, 8;
	add.s64 	%rd114, %rd1, %rd113;
	ld.global.u64 	%rd115, [%rd114];
	add.s32 	%r80, %r78, %r2;
	mul.wide.u32 	%rd116, %r80, 8;
	add.s64 	%rd117, %rd2, %rd116;
	ld.global.u64 	%rd118, [%rd117];
	mad.lo.s64 	%rd135, %rd118, %rd115, %rd112;
	add.s32 	%r96, %r96, 2;
$L__BB0_11:
	and.b32  	%r81, %r1, 1;
	setp.eq.b32 	%p11, %r81, 1;
	not.pred 	%p12, %p11;
	@%p12 bra 	$L__BB0_13;
	add.s32 	%r82, %r96, %r8;
	mul.wide.u32 	%rd119, %r82, 8;
	add.s64 	%rd120, %rd1, %rd119;
	ld.global.u64 	%rd121, [%rd120];
	mad.lo.s32 	%r83, %r96, %r2, %r7;
	mul.wide.u32 	%rd122, %r83, 8;
	add.s64 	%rd123, %rd2, %rd122;
	ld.global.u64 	%rd124, [%rd123];
	mad.lo.s64 	%rd135, %rd124, %rd121, %rd135;
$L__BB0_13:
	mad.lo.s32 	%r84, %r50, %r55, %r7;
	cvta.to.global.u64 	%rd125, %rd15;
	mul.wide.u32 	%rd126, %r84, 8;
	add.s64 	%rd127, %rd125, %rd126;
	st.global.u64 	[%rd127], %rd135;
$L__BB0_14:
	ret;

}


// ===== COMPILED SASS (sm_100) =====

	.target	sm_100

	.elftype	@"ET_EXEC"


//--------------------- .note.nv.tkinfo           --------------------------
	.section	.note.nv.tkinfo,"",@"SHT_NOTE"
	.sectionflags	@"SHF_NOTE_NV_TKINFO"
	.tkinfo
        /*0018*/ 	.word	0x00000002
        /*0030*/ 	.string	""
        /*0030*/ 	.string	"ptxas"
        /*0030*/ 	.string	"Cuda compilation tools, release 13.0, V13.0.88"
        /*0030*/ 	.string	"Build cuda_13.0.r13.0/compiler.36424714_0"
        /*0030*/ 	.string	"-arch sm_100 -m 64 "



//--------------------- .note.nv.cuinfo           --------------------------
	.section	.note.nv.cuinfo,"",@"SHT_NOTE"
	.sectionflags	@"SHF_NOTE_NV_CUINFO"
        /*0018*/ 	.short	0x0002
        /*001a*/ 	.short	0x0064
        /*001c*/ 	.short	0x0082
	.zero		2


//--------------------- .nv.info                  --------------------------
	.section	.nv.info,"",@"SHT_CUDA_INFO"
	.align	4


	//----- nvinfo : EIATTR_REGCOUNT
	.align		4
        /*0000*/ 	.byte	0x04, 0x2f
        /*0002*/ 	.short	(.L_1 - .L_0)
	.align		4
.L_0:
        /*0004*/ 	.word	index@(_Z31graphicCardMatrixMultiplication7TMatrixS_S_)
        /*0008*/ 	.word	0x00000020


	//----- nvinfo : EIATTR_FRAME_SIZE
	.align		4
.L_1:
        /*000c*/ 	.byte	0x04, 0x11
        /*000e*/ 	.short	(.L_3 - .L_2)
	.align		4
.L_2:
        /*0010*/ 	.word	index@(_Z31graphicCardMatrixMultiplication7TMatrixS_S_)
        /*0014*/ 	.word	0x00000000


	//----- nvinfo : EIATTR_MIN_STACK_SIZE
	.align		4
.L_3:
        /*0018*/ 	.byte	0x04, 0x12
        /*001a*/ 	.short	(.L_5 - .L_4)
	.align		4
.L_4:
        /*001c*/ 	.word	index@(_Z31graphicCardMatrixMultiplication7TMatrixS_S_)
        /*0020*/ 	.word	0x00000000
.L_5:


//--------------------- .nv.compat                --------------------------
	.section	.nv.compat,"",@"SHT_CUDA_COMPAT_INFO"
	.align	4
        /*0000*/ 	.byte	0x02, 0x09, 0x00, 0x00, 0x02, 0x02, 0x01, 0x00, 0x02, 0x05, 0x05, 0x00, 0x03, 0x07, 0x01, 0x01
        /*0010*/ 	.byte	0x02, 0x03, 0x00, 0x00, 0x02, 0x06, 0x01, 0x00, 0x04, 0x0b, 0x08, 0x00, 0x09, 0x00, 0x00, 0x00
        /*0020*/ 	.byte	0x00, 0x00, 0x00, 0x00


//--------------------- .nv.info._Z31graphicCardMatrixMultiplication7TMatrixS_S_ --------------------------
	.section	.nv.info._Z31graphicCardMatrixMultiplication7TMatrixS_S_,"",@"SHT_CUDA_INFO"
	.sectionflags	@""
	.align	4


	//----- nvinfo : EIATTR_CUDA_API_VERSION
	.align		4
        /*0000*/ 	.byte	0x04, 0x37
        /*0002*/ 	.short	(.L_7 - .L_6)
.L_6:
        /*0004*/ 	.word	0x00000082


	//----- nvinfo : EIATTR_KPARAM_INFO
	.align		4
.L_7:
        /*0008*/ 	.byte	0x04, 0x17
        /*000a*/ 	.short	(.L_9 - .L_8)
.L_8:
        /*000c*/ 	.word	0x00000000
        /*0010*/ 	.short	0x0002
        /*0012*/ 	.short	0x0030
        /*0014*/ 	.byte	0x00, 0xf0, 0x61, 0x00


	//----- nvinfo : EIATTR_KPARAM_INFO
	.align		4
.L_9:
        /*0018*/ 	.byte	0x04, 0x17
        /*001a*/ 	.short	(.L_11 - .L_10)
.L_10:
        /*001c*/ 	.word	0x00000000
        /*0020*/ 	.short	0x0001
        /*0022*/ 	.short	0x0018
        /*0024*/ 	.byte	0x00, 0xf0, 0x61, 0x00


	//----- nvinfo : EIATTR_KPARAM_INFO
	.align		4
.L_11:
        /*0028*/ 	.byte	0x04, 0x17
        /*002a*/ 	.short	(.L_13 - .L_12)
.L_12:
        /*002c*/ 	.word	0x00000000
        /*0030*/ 	.short	0x0000
        /*0032*/ 	.short	0x0000
        /*0034*/ 	.byte	0x00, 0xf0, 0x61, 0x00


	//----- nvinfo : EIATTR_SPARSE_MMA_MASK
	.align		4
.L_13:
        /*0038*/ 	.byte	0x03, 0x50
        /*003a*/ 	.short	0x0000


	//----- nvinfo : EIATTR_MAXREG_COUNT
	.align		4
        /*003c*/ 	.byte	0x03, 0x1b
        /*003e*/ 	.short	0x00ff


	//----- nvinfo : EIATTR_MERCURY_ISA_VERSION
	.align		4
        /*0040*/ 	.byte	0x03, 0x5f
        /*0042*/ 	.short	0x0101


	//----- nvinfo : EIATTR_VRC_CTA_INIT_COUNT
	.align		4
        /*0044*/ 	.byte	0x02, 0x4a
	.zero		1
	.zero		1


	//----- nvinfo : EIATTR_EXIT_INSTR_OFFSETS
	.align		4
        /*0048*/ 	.byte	0x04, 0x1c
        /*004a*/ 	.short	(.L_15 - .L_14)


	//   ....[0]....
.L_14:
        /*004c*/ 	.word	0x000000d0


	//   ....[1]....
        /*0050*/ 	.word	0x00000dc0


	//----- nvinfo : EIATTR_CBANK_PARAM_SIZE
	.align		4
.L_15:
        /*0054*/ 	.byte	0x03, 0x19
        /*0056*/ 	.short	0x0048


	//----- nvinfo : EIATTR_PARAM_CBANK
	.align		4
        /*0058*/ 	.byte	0x04, 0x0a
        /*005a*/ 	.short	(.L_17 - .L_16)
	.align		4
.L_16:
        /*005c*/ 	.word	index@(.nv.constant0._Z31graphicCardMatrixMultiplication7TMatrixS_S_)
        /*0060*/ 	.short	0x0380
        /*0062*/ 	.short	0x0048


	//----- nvinfo : EIATTR_SW_WAR
	.align		4
.L_17:
        /*0064*/ 	.byte	0x04, 0x36
        /*0066*/ 	.short	(.L_19 - .L_18)
.L_18:
        /*0068*/ 	.word	0x00000008
.L_19:


//--------------------- .nv.callgraph             --------------------------
	.section	.nv.callgraph,"",@"SHT_CUDA_CALLGRAPH"
	.align	4
	.sectionentsize	8
	.align		4
        /*0000*/ 	.word	0x00000000
	.align		4
        /*0004*/ 	.word	0xffffffff
	.align		4
        /*0008*/ 	.word	0x00000000
	.align		4
        /*000c*/ 	.word	0xfffffffe
	.align		4
        /*0010*/ 	.word	0x00000000
	.align		4
        /*0014*/ 	.word	0xfffffffd
	.align		4
        /*0018*/ 	.word	0x00000000
	.align		4
        /*001c*/ 	.word	0xfffffffc


//--------------------- .text._Z31graphicCardMatrixMultiplication7TMatrixS_S_ --------------------------
	.section	.text._Z31graphicCardMatrixMultiplication7TMatrixS_S_,"ax",@progbits
	.align	128
        .global         _Z31graphicCardMatrixMultiplication7TMatrixS_S_
        .type           _Z31graphicCardMatrixMultiplication7TMatrixS_S_,@function
        .size           _Z31graphicCardMatrixMultiplication7TMatrixS_S_,(.L_x_6 - _Z31graphicCardMatrixMultiplication7TMatrixS_S_)
        .other          _Z31graphicCardMatrixMultiplication7TMatrixS_S_,@"STO_CUDA_ENTRY STV_DEFAULT"
_Z31graphicCardMatrixMultiplication7TMatrixS_S_:
.text._Z31graphicCardMatrixMultiplication7TMatrixS_S_:
[----:B------:R-:W-:Y:S01]  /*0000*/  LDC R1, c[0x0][0x37c] ;  /* 0x0000df00ff017b82 */ /* 0x000fe20000000800 */
[----:B------:R-:W0:Y:S07]  /*0010*/  S2R R3, SR_TID.Y ;  /* 0x0000000000037919 */ /* 0x000e2e0000002200 */
[----:B------:R-:W1:Y:S01]  /*0020*/  S2UR UR4, SR_CTAID.X ;  /* 0x00000000000479c3 */ /* 0x000e620000002500 */
[----:B------:R-:W2:Y:S01]  /*0030*/  LDCU.64 UR8, c[0x0][0x3b0] ;  /* 0x00007600ff0877ac */ /* 0x000ea20008000a00 */
[----:B------:R-:W3:Y:S06]  /*0040*/  S2R R7, SR_TID.X ;  /* 0x0000000000077919 */ /* 0x000eec0000002100 */
[----:B------:R-:W0:Y:S08]  /*0050*/  S2UR UR6, SR_CTAID.Y ;  /* 0x00000000000679c3 */ /* 0x000e300000002600 */
[----:B------:R-:W0:Y:S01]  /*0060*/  LDC R0, c[0x0][0x364] ;  /* 0x0000d900ff007b82 */ /* 0x000e220000000800 */
[----:B------:R-:W1:Y:S02]  /*0070*/  LDCU UR5, c[0x0][0x360] ;  /* 0x00006c00ff0577ac */ /* 0x000e640008000800 */
[----:B-1----:R-:W-:Y:S01]  /*0080*/  UIMAD UR4, UR4, UR5, URZ ;  /* 0x00000005040472a4 */ /* 0x002fe2000f8e02ff */
[----:B0-----:R-:W-:-:S05]  /*0090*/  IMAD R0, R0, UR6, R3 ;  /* 0x0000000600007c24 */ /* 0x001fca000f8e0203 */
[----:B---3--:R-:W-:Y:S02]  /*00a0*/  IADD3 R3, PT, PT, R7, UR4, RZ ;  /* 0x0000000407037c10 */ /* 0x008fe4000fffe0ff */
[----:B--2---:R-:W-:-:S04]  /*00b0*/  ISETP.GE.U32.AND P0, PT, R0, UR9, PT ;  /* 0x0000000900007c0c */ /* 0x004fc8000bf06070 */
[----:B------:R-:W-:-:S13]  /*00c0*/  ISETP.GE.U32.OR P0, PT, R3, UR8, P0 ;  /* 0x0000000803007c0c */ /* 0x000fda0008706470 */
[----:B------:R-:W-:Y:S05]  /*00d0*/  @P0 EXIT ;  /* 0x000000000000094d */ /* 0x000fea0003800000 */
[----:B------:R-:W0:Y:S01]  /*00e0*/  LDC R5, c[0x0][0x380] ;  /* 0x0000e000ff057b82 */ /* 0x000e220000000800 */
[----:B------:R-:W1:Y:S01]  /*00f0*/  LDCU.64 UR6, c[0x0][0x358] ;  /* 0x00006b00ff0677ac */ /* 0x000e620008000a00 */
[----:B------:R-:W-:Y:S02]  /*0100*/  CS2R R20, SRZ ;  /* 0x0000000000147805 */ /* 0x000fe4000001ff00 */
[----:B0-----:R-:W-:-:S13]  /*0110*/  ISETP.NE.AND P0, PT, R5, RZ, PT ;  /* 0x000000ff0500720c */ /* 0x001fda0003f05270 */
[----:B-1----:R-:W-:Y:S05]  /*0120*/  @!P0 BRA `(.L_x_0) ;  /* 0x0000000c00148947 */ /* 0x002fea0003800000 */
[C---:B------:R-:W-:Y:S01]  /*0130*/  ISETP.GE.U32.AND P1, PT, R5.reuse, 0x8, PT ;  /* 0x000000080500780c */ /* 0x040fe20003f26070 */
[----:B------:R-:W-:Y:S01]  /*0140*/  HFMA2 R8, -RZ, RZ, 0, 0 ;  /* 0x00000000ff087431 */ /* 0x000fe200000001ff */
[----:B------:R-:W-:Y:S02]  /*0150*/  LOP3.LUT R6, R5, 0x7, RZ, 0xc0, !PT ;  /* 0x0000000705067812 */ /* 0x000fe400078ec0ff */
[----:B------:R-:W-:Y:S02]  /*0160*/  CS2R R20, SRZ ;  /* 0x0000000000147805 */ /* 0x000fe4000001ff00 */
[----:B------:R-:W-:-:S07]  /*0170*/  ISETP.NE.AND P0, PT, R6, RZ, PT ;  /* 0x000000ff0600720c */ /* 0x000fce0003f05270 */
[----:B------:R-:W-:Y:S06]  /*0180*/  @!P1 BRA `(.L_x_1) ;  /* 0x00000004008c9947 */ /* 0x000fec0003800000 */
[----:B------:R-:W0:Y:S01]  /*0190*/  LDC R10, c[0x0][0x398] ;  /* 0x0000e600ff0a7b82 */ /* 0x000e220000000800 */
[----:B------:R-:W-:Y:S01]  /*01a0*/  LOP3.LUT R8, R5, 0xfffffff8, RZ, 0xc0, !PT ;  /* 0xfffffff805087812 */ /* 0x000fe200078ec0ff */
[----:B------:R-:W-:Y:S01]  /*01b0*/  IMAD R2, R0, R5, 0x3 ;  /* 0x0000000300027424 */ /* 0x000fe200078e0205 */
[----:B------:R-:W-:Y:S02]  /*01c0*/  CS2R R20, SRZ ;  /* 0x0000000000147805 */ /* 0x000fe4000001ff00 */
[-C--:B------:R-:W-:Y:S02]  /*01d0*/  MOV R9, R3.reuse ;  /* 0x0000000300097202 */ /* 0x080fe40000000f00 */
[----:B------:R-:W-:Y:S02]  /*01e0*/  IADD3 R4, PT, PT, -R8, RZ, RZ ;  /* 0x000000ff08047210 */ /* 0x000fe40007ffe1ff */
[C---:B0-----:R-:W-:Y:S01]  /*01f0*/  IADD3 R7, PT, PT, R10.reuse, UR4, R7 ;  /* 0x000000040a077c10 */ /* 0x041fe2000fffe007 */
[C-C-:B------:R-:W-:Y:S01]  /*0200*/  IMAD R23, R10.reuse, 0x3, R3.reuse ;  /* 0x000000030a177824 */ /* 0x140fe200078e0203 */
[CC--:B------:R-:W-:Y:S01]  /*0210*/  LEA R11, R10.reuse, R3.reuse, 0x1 ;  /* 0x000000030a0b7211 */ /* 0x0c0fe200078e08ff */
[C-C-:B------:R-:W-:Y:S01]  /*0220*/  IMAD R27, R10.reuse, 0x5, R3.reuse ;  /* 0x000000050a1b7824 */ /* 0x140fe200078e0203 */
[C---:B------:R-:W-:Y:S01]  /*0230*/  LEA R25, R10.reuse, R3, 0x2 ;  /* 0x000000030a197211 */ /* 0x040fe200078e10ff */
[----:B------:R-:W-:-:S02]  /*0240*/  IMAD R29, R10, 0x6, R3 ;  /* 0x000000060a1d7824 */ /* 0x000fc400078e0203 */
[----:B------:R-:W-:-:S07]  /*0250*/  IMAD R22, R10, 0x7, R3 ;  /* 0x000000070a167824 */ /* 0x000fce00078e0203 */
.L_x_2:
[----:B------:R-:W0:Y:S01]  /*0260*/  LDC.64 R12, c[0x0][0x390] ;  /* 0x0000e400ff0c7b82 */ /* 0x000e220000000a00 */
[----:B------:R-:W-:-:S07]  /*0270*/  IADD3 R17, PT, PT, R2, -0x3, RZ ;  /* 0xfffffffd02117810 */ /* 0x000fce0007ffe0ff */
[----:B------:R-:W1:Y:S01]  /*0280*/  LDC.64 R14, c[0x0][0x3a8] ;  /* 0x0000ea00ff0e7b82 */ /* 0x000e620000000a00 */
[----:B0-----:R-:W-:-:S06]  /*0290*/  IMAD.WIDE.U32 R16, R17, 0x8, R12 ;  /* 0x0000000811107825 */ /* 0x001fcc00078e000c */
[----:B------:R-:W2:Y:S01]  /*02a0*/  LDG.E.64 R16, desc[UR6][R16.64] ;  /* 0x0000000610107981 */ /* 0x000ea2000c1e1b00 */
[----:B-1----:R-:W-:-:S06]  /*02b0*/  IMAD.WIDE.U32 R18, R9, 0x8, R14 ;  /* 0x0000000809127825 */ /* 0x002fcc00078e000e */
[----:B------:R-:W2:Y:S02]  /*02c0*/  LDG.E.64 R18, desc[UR6][R18.64] ;  /* 0x0000000612127981 */ /* 0x000ea4000c1e1b00 */
[----:B--2---:R-:W-:Y:S02]  /*02d0*/  IMAD R24, R19, R16, RZ ;  /* 0x0000001013187224 */ /* 0x004fe400078e02ff */
[----:B------:R-:W-:-:S04]  /*02e0*/  IMAD.WIDE.U32 R20, R16, R18, R20 ;  /* 0x0000001210147225 */ /* 0x000fc800078e0014 */
[----:B------:R-:W-:-:S05]  /*02f0*/  IMAD R24, R17, R18, R24 ;  /* 0x0000001211187224 */ /* 0x000fca00078e0218 */
[----:B------:R-:W-:Y:S02]  /*0300*/  IADD3 R21, PT, PT, R21, R24, RZ ;  /* 0x0000001815157210 */ /* 0x000fe40007ffe0ff */
[----:B------:R-:W-:Y:S01]  /*0310*/  IADD3 R24, PT, PT, R2, -0x2, RZ ;  /* 0xfffffffe02187810 */ /* 0x000fe20007ffe0ff */
[----:B------:R-:W-:-:S04]  /*0320*/  IMAD.WIDE.U32 R16, R7, 0x8, R14 ;  /* 0x0000000807107825 */ /* 0x000fc800078e000e */
[----:B------:R-:W-:Y:S02]  /*0330*/  IMAD.WIDE.U32 R18, R24, 0x8, R12 ;  /* 0x0000000818127825 */ /* 0x000fe400078e000c */
[----:B------:R-:W2:Y:S04]  /*0340*/  LDG.E.64 R16, desc[UR6][R16.64] ;  /* 0x0000000610107981 */ /* 0x000ea8000c1e1b00 */
[----:B------:R-:W2:Y:S02]  /*0350*/  LDG.E.64 R18, desc[UR6][R18.64] ;  /* 0x0000000612127981 */ /* 0x000ea4000c1e1b00 */
[----:B--2---:R-:W-:Y:S02]  /*0360*/  IMAD R24, R17, R18, RZ ;  /* 0x0000001211187224 */ /* 0x004fe400078e02ff */
[----:B------:R-:W-:-:S04]  /*0370*/  IMAD.WIDE.U32 R20, R18, R16, R20 ;  /* 0x0000001012147225 */ /* 0x000fc800078e0014 */
[----:B------:R-:W-:-:S05]  /*0380*/  IMAD R24, R19, R16, R24 ;  /* 0x0000001013187224 */ /* 0x000fca00078e0218 */
[----:B------:R-:W-:Y:S02]  /*0390*/  IADD3 R17, PT, PT, R21, R24, RZ ;  /* 0x0000001815117210 */ /* 0x000fe40007ffe0ff */
[----:B------:R-:W-:Y:S01]  /*03a0*/  IADD3 R21, PT, PT, R2, -0x1, RZ ;  /* 0xffffffff02157810 */ /* 0x000fe20007ffe0ff */
[----:B------:R-:W-:Y:S01]  /*03b0*/  IMAD.WIDE.U32 R18, R11, 0x8, R14 ;  /* 0x000000080b127825 */ /* 0x000fe200078e000e */
[----:B------:R-:W-:-:S03]  /*03c0*/  MOV R16, R20 ;  /* 0x0000001400107202 */ /* 0x000fc60000000f00 */
[----:B------:R-:W-:Y:S02]  /*03d0*/  IMAD.WIDE.U32 R20, R21, 0x8, R12 ;  /* 0x0000000815147825 */ /* 0x000fe400078e000c */
[----:B------:R-:W2:Y:S04]  /*03e0*/  LDG.E.64 R18, desc[UR6][R18.64] ;  /* 0x0000000612127981 */ /* 0x000ea8000c1e1b00 */
[----:B------:R-:W2:Y:S02]  /*03f0*/  LDG.E.64 R20, desc[UR6][R20.64] ;  /* 0x0000000614147981 */ /* 0x000ea4000c1e1b00 */
[----:B--2---:R-:W-:Y:S02]  /*0400*/  IMAD R24, R19, R20, RZ ;  /* 0x0000001413187224 */ /* 0x004fe400078e02ff */
[----:B------:R-:W-:-:S04]  /*0410*/  IMAD.WIDE.U32 R16, R20, R18, R16 ;  /* 0x0000001214107225 */ /* 0x000fc800078e0010 */
[----:B------:R-:W-:Y:S02]  /*0420*/  IMAD R24, R21, R18, R24 ;  /* 0x0000001215187224 */ /* 0x000fe400078e0218 */
[----:B------:R-:W-:-:S04]  /*0430*/  IMAD.WIDE.U32 R20, R2, 0x8, R12 ;  /* 0x0000000802147825 */ /* 0x000fc800078e000c */
[----:B------:R-:W-:Y:S02]  /*0440*/  IMAD.WIDE.U32 R18, R23, 0x8, R14 ;  /* 0x0000000817127825 */ /* 0x000fe400078e000e */
[----:B------:R-:W2:Y:S04]  /*0450*/  LDG.E.64 R20, desc[UR6][R20.64] ;  /* 0x0000000614147981 */ /* 0x000ea8000c1e1b00 */
[----:B------:R-:W2:Y:S01]  /*0460*/  LDG.E.64 R18, desc[UR6][R18.64] ;  /* 0x0000000612127981 */ /* 0x000ea2000c1e1b00 */
[----:B------:R-:W-:Y:S01]  /*0470*/  IADD3 R17, PT, PT, R17, R24, RZ ;  /* 0x0000001811117210 */ /* 0x000fe20007ffe0ff */
[----:B--2---:R-:W-:Y:S02]  /*0480*/  IMAD R24, R19, R20, RZ ;  /* 0x0000001413187224 */ /* 0x004fe400078e02ff */
[----:B------:R-:W-:-:S04]  /*0490*/  IMAD.WIDE.U32 R16, R20, R18, R16 ;  /* 0x0000001214107225 */ /* 0x000fc800078e0010 */
[----:B------:R-:W-:-:S05]  /*04a0*/  IMAD R24, R21, R18, R24 ;  /* 0x0000001215187224 */ /* 0x000fca00078e0218 */
[----:B------:R-:W-:Y:S02]  /*04b0*/  IADD3 R17, PT, PT, R17, R24, RZ ;  /* 0x0000001811117210 */ /* 0x000fe40007ffe0ff */
[----:B------:R-:W-:Y:S01]  /*04c0*/  IADD3 R24, PT, PT, R2, 0x1, RZ ;  /* 0x0000000102187810 */ /* 0x000fe20007ffe0ff */
        /* <DEDUP_REMOVED lines=12> */
[----:B------:R-:W2:Y:S01]  /*0590*/  LDG.E.64 R20, desc[UR6][R20.64] ;  /* 0x0000000614147981 */ /* 0x000ea2000c1e1b00 */
[----:B------:R-:W-:Y:S01]  /*05a0*/  IADD3 R26, PT, PT, R2, 0x4, RZ ;  /* 0x00000004021a7810 */ /* 0x000fe20007ffe0ff */
[----:B--2---:R-:W-:Y:S02]  /*05b0*/  IMAD R24, R19, R20, RZ ;  /* 0x0000001413187224 */ /* 0x004fe400078e02ff */
[----:B------:R-:W-:-:S04]  /*05c0*/  IMAD.WIDE.U32 R16, R20, R18, R16 ;  /* 0x0000001214107225 */ /* 0x000fc800078e0010 */
[----:B------:R-:W-:-:S05]  /*05d0*/  IMAD R24, R21, R18, R24 ;  /* 0x0000001215187224 */ /* 0x000fca00078e0218 */
[----:B------:R-:W-:Y:S02]  /*05e0*/  IADD3 R17, PT, PT, R17, R24, RZ ;  /* 0x0000001811117210 */ /* 0x000fe40007ffe0ff */
[----:B------:R-:W-:Y:S01]  /*05f0*/  IADD3 R24, PT, PT, R2, 0x3, RZ ;  /* 0x0000000302187810 */ /* 0x000fe20007ffe0ff */
[----:B------:R-:W-:-:S04]  /*0600*/  IMAD.WIDE.U32 R18, R29, 0x8, R14 ;  /* 0x000000081d127825 */ /* 0x000fc800078e000e */
[--C-:B------:R-:W-:Y:S02]  /*0610*/  IMAD.WIDE.U32 R20, R24, 0x8, R12.reuse ;  /* 0x0000000818147825 */ /* 0x100fe400078e000c */
[----:B------:R-:W2:Y:S04]  /*0620*/  LDG.E.64 R18, desc[UR6][R18.64] ;  /* 0x0000000612127981 */ /* 0x000ea8000c1e1b00 */
[----:B------:R-:W2:Y:S01]  /*0630*/  LDG.E.64 R20, desc[UR6][R20.64] ;  /* 0x0000000614147981 */ /* 0x000ea2000c1e1b00 */
[----:B------:R-:W-:-:S04]  /*0640*/  IMAD.WIDE.U32 R12, R26, 0x8, R12 ;  /* 0x000000081a0c7825 */ /* 0x000fc800078e000c */
[----:B------:R-:W-:Y:S02]  /*0650*/  IMAD.WIDE.U32 R14, R22, 0x8, R14 ;  /* 0x00000008160e7825 */ /* 0x000fe400078e000e */
[----:B------:R-:W3:Y:S04]  /*0660*/  LDG.E.64 R12, desc[UR6][R12.64] ;  /* 0x000000060c0c7981 */ /* 0x000ee8000c1e1b00 */
[----:B------:R-:W3:Y:S01]  /*0670*/  LDG.E.64 R14, desc[UR6][R14.64] ;  /* 0x000000060e0e7981 */ /* 0x000ee2000c1e1b00 */
[----:B------:R-:W-:-:S04]  /*0680*/  IADD3 R4, PT, PT, R4, 0x8, RZ ;  /* 0x0000000804047810 */ /* 0x000fc80007ffe0ff */
[----:B------:R-:W-:Y:S02]  /*0690*/  ISETP.NE.AND P1, PT, R4, RZ, PT ;  /* 0x000000ff0400720c */ /* 0x000fe40003f25270 */
[----:B------:R-:W-:Y:S02]  /*06a0*/  IADD3 R2, PT, PT, R2, 0x8, RZ ;  /* 0x0000000802027810 */ /* 0x000fe40007ffe0ff */
[C---:B------:R-:W-:Y:S02]  /*06b0*/  LEA R7, R10.reuse, R7, 0x3 ;  /* 0x000000070a077211 */ /* 0x040fe400078e18ff */
[C---:B------:R-:W-:Y:S02]  /*06c0*/  LEA R11, R10.reuse, R11, 0x3 ;  /* 0x0000000b0a0b7211 */ /* 0x040fe400078e18ff */
[C---:B------:R-:W-:Y:S02]  /*06d0*/  LEA R23, R10.reuse, R23, 0x3 ;  /* 0x000000170a177211 */ /* 0x040fe400078e18ff */
[----:B------:R-:W-:-:S02]  /*06e0*/  LEA R25, R10, R25, 0x3 ;  /* 0x000000190a197211 */ /* 0x000fc400078e18ff */
[C---:B------:R-:W-:Y:S02]  /*06f0*/  LEA R27, R10.reuse, R27, 0x3 ;  /* 0x0000001b0a1b7211 */ /* 0x040fe400078e18ff */
[C---:B------:R-:W-:Y:S02]  /*0700*/  LEA R29, R10.reuse, R29, 0x3 ;  /* 0x0000001d0a1d7211 */ /* 0x040fe400078e18ff */
[C---:B------:R-:W-:Y:S02]  /*0710*/  LEA R22, R10.reuse, R22, 0x3 ;  /* 0x000000160a167211 */ /* 0x040fe400078e18ff */
[----:B------:R-:W-:Y:S01]  /*0720*/  LEA R9, R10, R9, 0x3 ;  /* 0x000000090a097211 */ /* 0x000fe200078e18ff */
[----:B--2---:R-:W-:Y:S02]  /*0730*/  IMAD R24, R19, R20, RZ ;  /* 0x0000001413187224 */ /* 0x004fe400078e02ff */
[----:B------:R-:W-:-:S04]  /*0740*/  IMAD.WIDE.U32 R16, R20, R18, R16 ;  /* 0x0000001214107225 */ /* 0x000fc800078e0010 */
[----:B------:R-:W-:-:S05]  /*0750*/  IMAD R24, R21, R18, R24 ;  /* 0x0000001215187224 */ /* 0x000fca00078e0218 */
[----:B------:R-:W-:Y:S01]  /*0760*/  IADD3 R17, PT, PT, R17, R24, RZ ;  /* 0x0000001811117210 */ /* 0x000fe20007ffe0ff */
[----:B---3--:R-:W-:-:S04]  /*0770*/  IMAD R26, R15, R12, RZ ;  /* 0x0000000c0f1a7224 */ /* 0x008fc800078e02ff */
[-C--:B------:R-:W-:Y:S02]  /*0780*/  IMAD R19, R13, R14.reuse, R26 ;  /* 0x0000000e0d137224 */ /* 0x080fe400078e021a */
[----:B------:R-:W-:-:S05]  /*0790*/  IMAD.WIDE.U32 R20, R12, R14, R16 ;  /* 0x0000000e0c147225 */ /* 0x000fca00078e0010 */
[----:B------:R-:W-:Y:S01]  /*07a0*/  IADD3 R21, PT, PT, R21, R19, RZ ;  /* 0x0000001315157210 */ /* 0x000fe20007ffe0ff */
[----:B------:R-:W-:Y:S06]  /*07b0*/  @P1 BRA `(.L_x_2) ;  /* 0xfffffff800a81947 */ /* 0x000fec000383ffff */
.L_x_1:
[----:B------:R-:W-:Y:S05]  /*07c0*/  @!P0 BRA `(.L_x_0) ;  /* 0x00000004006c8947 */ /* 0x000fea0003800000 */
[----:B------:R-:W-:Y:S02]  /*07d0*/  ISETP.GE.U32.AND P0, PT, R6, 0x4, PT ;  /* 0x000000040600780c */ /* 0x000fe40003f06070 */
[----:B------:R-:W-:-:S04]  /*07e0*/  LOP3.LUT R2, R5, 0x3, RZ, 0xc0, !PT ;  /* 0x0000000305027812 */ /* 0x000fc800078ec0ff */
[----:B------:R-:W-:-:S07]  /*07f0*/  ISETP.NE.AND P1, PT, R2, RZ, PT ;  /* 0x000000ff0200720c */ /* 0x000fce0003f25270 */
[----:B------:R-:W-:Y:S06]  /*0800*/  @!P0 BRA `(.L_x_3) ;  /* 0x0000000000b08947 */ /* 0x000fec0003800000 */
[----:B------:R-:W0:Y:S01]  /*0810*/  LDC.64 R24, c[0x0][0x390] ;  /* 0x0000e400ff187b82 */ /* 0x000e220000000a00 */
[----:B------:R-:W1:Y:S01]  /*0820*/  LDCU UR5, c[0x0][0x398] ;  /* 0x00007300ff0577ac */ /* 0x000e620008000800 */
[----:B------:R-:W-:-:S05]  /*0830*/  IMAD R9, R0, R5, R8 ;  /* 0x0000000500097224 */ /* 0x000fca00078e0208 */
[C---:B------:R-:W-:Y:S01]  /*0840*/  IADD3 R17, PT, PT, R9.reuse, 0x1, RZ ;  /* 0x0000000109117810 */ /* 0x040fe20007ffe0ff */
[----:B------:R-:W2:Y:S01]  /*0850*/  LDC.64 R6, c[0x0][0x3a8] ;  /* 0x0000ea00ff067b82 */ /* 0x000ea20000000a00 */
[----:B-1----:R-:W-:Y:S02]  /*0860*/  IMAD R15, R8, UR5, R3 ;  /* 0x00000005080f7c24 */ /* 0x002fe4000f8e0203 */
[----:B0-----:R-:W-:-:S03]  /*0870*/  IMAD.WIDE.U32 R10, R9, 0x8, R24 ;  /* 0x00000008090a7825 */ /* 0x001fc600078e0018 */
[----:B------:R-:W-:-:S03]  /*0880*/  IADD3 R19, PT, PT, R15, UR5, RZ ;  /* 0x000000050f137c10 */ /* 0x000fc6000fffe0ff */
[----:B------:R-:W3:Y:S01]  /*0890*/  LDG.E.64 R10, desc[UR6][R10.64] ;  /* 0x000000060a0a7981 */ /* 0x000ee2000c1e1b00 */
[----:B--2---:R-:W-:-:S06]  /*08a0*/  IMAD.WIDE.U32 R12, R15, 0x8, R6 ;  /* 0x000000080f0c7825 */ /* 0x004fcc00078e0006 */
[----:B------:R-:W3:Y:S01]  /*08b0*/  LDG.E.64 R12, desc[UR6][R12.64] ;  /* 0x000000060c0c7981 */ /* 0x000ee2000c1e1b00 */
[----:B------:R-:W-:-:S04]  /*08c0*/  IMAD.WIDE.U32 R14, R17, 0x8, R24 ;  /* 0x00000008110e7825 */ /* 0x000fc800078e0018 */
[----:B------:R-:W-:Y:S01]  /*08d0*/  IMAD.WIDE.U32 R16, R19, 0x8, R6 ;  /* 0x0000000813107825 */ /* 0x000fe200078e0006 */
[----:B------:R-:W-:Y:S01]  /*08e0*/  IADD3 R23, PT, PT, R9, 0x2, RZ ;  /* 0x0000000209177810 */ /* 0x000fe20007ffe0ff */
[----:B------:R-:W2:Y:S01]  /*08f0*/  LDG.E.64 R14, desc[UR6][R14.64] ;  /* 0x000000060e0e7981 */ /* 0x000ea2000c1e1b00 */
[----:B------:R-:W-:-:S03]  /*0900*/  IADD3 R27, PT, PT, R19, UR5, RZ ;  /* 0x00000005131b7c10 */ /* 0x000fc6000fffe0ff */
[----:B------:R-:W2:Y:S01]  /*0910*/  LDG.E.64 R16, desc[UR6][R16.64] ;  /* 0x0000000610107981 */ /* 0x000ea2000c1e1b00 */
[----:B------:R-:W-:-:S04]  /*0920*/  IMAD.WIDE.U32 R18, R23, 0x8, R24 ;  /* 0x0000000817127825 */ /* 0x000fc800078e0018 */
[----:B------:R-:W-:Y:S01]  /*0930*/  IMAD.WIDE.U32 R22, R27, 0x8, R6 ;  /* 0x000000081b167825 */ /* 0x000fe200078e0006 */
[----:B------:R-:W-:Y:S01]  /*0940*/  IADD3 R9, PT, PT, R9, 0x3, RZ ;  /* 0x0000000309097810 */ /* 0x000fe20007ffe0ff */
[----:B------:R-:W4:Y:S01]  /*0950*/  LDG.E.64 R18, desc[UR6][R18.64] ;  /* 0x0000000612127981 */ /* 0x000f22000c1e1b00 */
[----:B------:R-:W-:-:S03]  /*0960*/  IADD3 R27, PT, PT, R27, UR5, RZ ;  /* 0x000000051b1b7c10 */ /* 0x000fc6000fffe0ff */
[----:B------:R-:W4:Y:S01]  /*0970*/  LDG.E.64 R22, desc[UR6][R22.64] ;  /* 0x0000000616167981 */ /* 0x000f22000c1e1b00 */
[----:B------:R-:W-:-:S04]  /*0980*/  IMAD.WIDE.U32 R24, R9, 0x8, R24 ;  /* 0x0000000809187825 */ /* 0x000fc800078e0018 */
[----:B------:R-:W-:Y:S02]  /*0990*/  IMAD.WIDE.U32 R6, R27, 0x8, R6 ;  /* 0x000000081b067825 */ /* 0x000fe400078e0006 */
[----:B------:R-:W5:Y:S04]  /*09a0*/  LDG.E.64 R24, desc[UR6][R24.64] ;  /* 0x0000000618187981 */ /* 0x000f68000c1e1b00 */
[----:B------:R-:W5:Y:S01]  /*09b0*/  LDG.E.64 R6, desc[UR6][R6.64] ;  /* 0x0000000606067981 */ /* 0x000f62000c1e1b00 */
[----:B------:R-:W-:Y:S01]  /*09c0*/  IADD3 R8, PT, PT, R8, 0x4, RZ ;  /* 0x0000000408087810 */ /* 0x000fe20007ffe0ff */
[----:B---3--:R-:W-:Y:S02]  /*09d0*/  IMAD R9, R13, R10, RZ ;  /* 0x0000000a0d097224 */ /* 0x008fe400078e02ff */
[----:B------:R-:W-:-:S04]  /*09e0*/  IMAD.WIDE.U32 R20, R10, R12, R20 ;  /* 0x0000000c0a147225 */ /* 0x000fc800078e0014 */
[----:B------:R-:W-:-:S05]  /*09f0*/  IMAD R9, R11, R12, R9 ;  /* 0x0000000c0b097224 */ /* 0x000fca00078e0209 */
[----:B------:R-:W-:Y:S01]  /*0a00*/  IADD3 R21, PT, PT, R21, R9, RZ ;  /* 0x0000000915157210 */ /* 0x000fe20007ffe0ff */
[----:B--2---:R-:W-:-:S04]  /*0a10*/  IMAD R9, R17, R14, RZ ;  /* 0x0000000e11097224 */ /* 0x004fc800078e02ff */
[-C--:B------:R-:W-:Y:S02]  /*0a20*/  IMAD R9, R15, R16.reuse, R9 ;  /* 0x000000100f097224 */ /* 0x080fe400078e0209 */
[----:B------:R-:W-:-:S05]  /*0a30*/  IMAD.WIDE.U32 R14, R14, R16, R20 ;  /* 0x000000100e0e7225 */ /* 0x000fca00078e0014 */
[----:B------:R-:W-:Y:S01]  /*0a40*/  IADD3 R15, PT, PT, R15, R9, RZ ;  /* 0x000000090f0f7210 */ /* 0x000fe20007ffe0ff */
[----:B----4-:R-:W-:-:S04]  /*0a50*/  IMAD R9, R23, R18, RZ ;  /* 0x0000001217097224 */ /* 0x010fc800078e02ff */
[-C--:B------:R-:W-:Y:S02]  /*0a60*/  IMAD R9, R19, R22.reuse, R9 ;  /* 0x0000001613097224 */ /* 0x080fe400078e0209 */
[----:B------:R-:W-:-:S04]  /*0a70*/  IMAD.WIDE.U32 R18, R18, R22, R14 ;  /* 0x0000001612127225 */ /* 0x000fc800078e000e */
[----:B-----5:R-:W-:Y:S01]  /*0a80*/  IMAD R7, R7, R24, RZ ;  /* 0x0000001807077224 */ /* 0x020fe200078e02ff */
[----:B------:R-:W-:-:S03]  /*0a90*/  IADD3 R19, PT, PT, R19, R9, RZ ;  /* 0x0000000913137210 */ /* 0x000fc60007ffe0ff */
[-C--:B------:R-:W-:Y:S02]  /*0aa0*/  IMAD R7, R25, R6.reuse, R7 ;  /* 0x0000000619077224 */ /* 0x080fe400078e0207 */
[----:B------:R-:W-:-:S05]  /*0ab0*/  IMAD.WIDE.U32 R20, R24, R6, R18 ;  /* 0x0000000618147225 */ /* 0x000fca00078e0012 */
[----:B------:R-:W-:-:S07]  /*0ac0*/  IADD3 R21, PT, PT, R21, R7, RZ ;  /* 0x0000000715157210 */ /* 0x000fce0007ffe0ff */
.L_x_3:
[----:B------:R-:W-:Y:S05]  /*0ad0*/  @!P1 BRA `(.L_x_0) ;  /* 0x0000000000a89947 */ /* 0x000fea0003800000 */
[----:B------:R-:W-:Y:S02]  /*0ae0*/  ISETP.NE.AND P0, PT, R2, 0x1, PT ;  /* 0x000000010200780c */ /* 0x000fe40003f05270 */
[----:B------:R-:W-:-:S04]  /*0af0*/  LOP3.LUT R4, R5, 0x1, RZ, 0xc0, !PT ;  /* 0x0000000105047812 */ /* 0x000fc800078ec0ff */
[----:B------:R-:W-:-:S07]  /*0b00*/  ISETP.NE.U32.AND P1, PT, R4, 0x1, PT ;  /* 0x000000010400780c */ /* 0x000fce0003f25070 */
[----:B------:R-:W-:Y:S06]  /*0b10*/  @!P0 BRA `(.L_x_4) ;  /* 0x0000000000608947 */ /* 0x000fec0003800000 */
[----:B------:R-:W0:Y:S01]  /*0b20*/  LDC.64 R14, c[0x0][0x390] ;  /* 0x0000e400ff0e7b82 */ /* 0x000e220000000a00 */
[----:B------:R-:W1:Y:S01]  /*0b30*/  LDCU UR5, c[0x0][0x398] ;  /* 0x00007300ff0577ac */ /* 0x000e620008000800 */
[----:B------:R-:W-:-:S06]  /*0b40*/  IMAD R9, R0, R5, R8 ;  /* 0x0000000500097224 */ /* 0x000fcc00078e0208 */
[----:B------:R-:W2:Y:S01]  /*0b50*/  LDC.64 R12, c[0x0][0x3a8] ;  /* 0x0000ea00ff0c7b82 */ /* 0x000ea20000000a00 */
[----:B-1----:R-:W-:Y:S02]  /*0b60*/  IMAD R17, R8, UR5, R3 ;  /* 0x0000000508117c24 */ /* 0x002fe4000f8e0203 */
[C---:B0-----:R-:W-:Y:S01]  /*0b70*/  IMAD.WIDE.U32 R6, R9.reuse, 0x8, R14 ;  /* 0x0000000809067825 */ /* 0x041fe200078e000e */
[----:B------:R-:W-:Y:S02]  /*0b80*/  IADD3 R9, PT, PT, R9, 0x1, RZ ;  /* 0x0000000109097810 */ /* 0x000fe40007ffe0ff */
[----:B------:R-:W-:-:S03]  /*0b90*/  IADD3 R19, PT, PT, R17, UR5, RZ ;  /* 0x0000000511137c10 */ /* 0x000fc6000fffe0ff */
[----:B------:R-:W3:Y:S01]  /*0ba0*/  LDG.E.64 R6, desc[UR6][R6.64] ;  /* 0x0000000606067981 */ /* 0x000ee2000c1e1b00 */
[----:B--2---:R-:W-:-:S06]  /*0bb0*/  IMAD.WIDE.U32 R10, R17, 0x8, R12 ;  /* 0x00000008110a7825 */ /* 0x004fcc00078e000c */
[----:B------:R-:W3:Y:S01]  /*0bc0*/  LDG.E.64 R10, desc[UR6][R10.64] ;  /* 0x000000060a0a7981 */ /* 0x000ee2000c1e1b00 */
[----:B------:R-:W-:-:S04]  /*0bd0*/  IMAD.WIDE.U32 R16, R9, 0x8, R14 ;  /* 0x0000000809107825 */ /* 0x000fc800078e000e */
[----:B------:R-:W-:Y:S02]  /*0be0*/  IMAD.WIDE.U32 R14, R19, 0x8, R12 ;  /* 0x00000008130e7825 */ /* 0x000fe400078e000c */
[----:B------:R-:W2:Y:S04]  /*0bf0*/  LDG.E.64 R12, desc[UR6][R16.64] ;  /* 0x00000006100c7981 */ /* 0x000ea8000c1e1b00 */
[----:B------:R-:W2:Y:S01]  /*0c00*/  LDG.E.64 R14, desc[UR6][R14.64] ;  /* 0x000000060e0e7981 */ /* 0x000ea2000c1e1b00 */
        /* <DEDUP_REMOVED lines=8> */
[----:B------:R-:W-:-:S07]  /*0c90*/  IADD3 R21, PT, PT, R21, R19, RZ ;  /* 0x0000001315157210 */ /* 0x000fce0007ffe0ff */
.L_x_4:
[----:B------:R-:W-:Y:S05]  /*0ca0*/  @P1 BRA `(.L_x_0) ;  /* 0x0000000000341947 */ /* 0x000fea0003800000 */
[----:B------:R-:W0:Y:S01]  /*0cb0*/  LDC.64 R6, c[0x0][0x390] ;  /* 0x0000e400ff067b82 */ /* 0x000e220000000a00 */
[----:B------:R-:W1:Y:S01]  /*0cc0*/  LDCU UR5, c[0x0][0x398] ;  /* 0x00007300ff0577ac */ /* 0x000e620008000800 */
[----:B------:R-:W-:-:S06]  /*0cd0*/  IMAD R5, R0, R5, R8 ;  /* 0x0000000500057224 */ /* 0x000fcc00078e0208 */
[----:B------:R-:W2:Y:S01]  /*0ce0*/  LDC.64 R10, c[0x0][0x3a8] ;  /* 0x0000ea00ff0a7b82 */ /* 0x000ea20000000a00 */
[----:B-1----:R-:W-:Y:S02]  /*0cf0*/  IMAD R9, R8, UR5, R3 ;  /* 0x0000000508097c24 */ /* 0x002fe4000f8e0203 */
[----:B0-----:R-:W-:-:S06]  /*0d00*/  IMAD.WIDE.U32 R4, R5, 0x8, R6 ;  /* 0x0000000805047825 */ /* 0x001fcc00078e0006 */
[----:B------:R-:W3:Y:S01]  /*0d10*/  LDG.E.64 R4, desc[UR6][R4.64] ;  /* 0x0000000604047981 */ /* 0x000ee2000c1e1b00 */
[----:B--2---:R-:W-:-:S06]  /*0d20*/  IMAD.WIDE.U32 R6, R9, 0x8, R10 ;  /* 0x0000000809067825 */ /* 0x004fcc00078e000a */
[----:B------:R-:W3:Y:S02]  /*0d30*/  LDG.E.64 R6, desc[UR6][R6.64] ;  /* 0x0000000606067981 */ /* 0x000ee4000c1e1b00 */
[----:B---3--:R-:W-:Y:S02]  /*0d40*/  IMAD R9, R7, R4, RZ ;  /* 0x0000000407097224 */ /* 0x008fe400078e02ff */
[----:B------:R-:W-:-:S04]  /*0d50*/  IMAD.WIDE.U32 R20, R4, R6, R20 ;  /* 0x0000000604147225 */ /* 0x000fc800078e0014 */
[----:B------:R-:W-:-:S05]  /*0d60*/  IMAD R9, R5, R6, R9 ;  /* 0x0000000605097224 */ /* 0x000fca00078e0209 */
[----:B------:R-:W-:-:S07]  /*0d70*/  IADD3 R21, PT, PT, R21, R9, RZ ;  /* 0x0000000915157210 */ /* 0x000fce0007ffe0ff */
.L_x_0:
[----:B------:R-:W0:Y:S01]  /*0d80*/  LDC.64 R4, c[0x0][0x3c0] ;  /* 0x0000f000ff047b82 */ /* 0x000e220000000a00 */
[----:B------:R-:W-:-:S04]  /*0d90*/  IMAD R3, R0, UR8, R3 ;  /* 0x0000000800037c24 */ /* 0x000fc8000f8e0203 */
[----:B0-----:R-:W-:-:S05]  /*0da0*/  IMAD.WIDE.U32 R2, R3, 0x8, R4 ;  /* 0x0000000803027825 */ /* 0x001fca00078e0004 */
[----:B------:R-:W-:Y:S01]  /*0db0*/  STG.E.64 desc[UR6][R2.64], R20 ;  /* 0x0000001402007986 */ /* 0x000fe2000c101b06 */
[----:B------:R-:W-:Y:S05]  /*0dc0*/  EXIT ;  /* 0x000000000000794d */ /* 0x000fea0003800000 */
.L_x_5:
[----:B------:R-:W-:-:S00]  /*0dd0*/  BRA `(.L_x_5) ;  /* 0xfffffffc00fc7947 */ /* 0x000fc0000383ffff */
[----:B------:R-:W-:-:S00]  /*0de0*/  NOP ;  /* 0x0000000000007918 */ /* 0x000fc00000000000 */
        /* <DEDUP_REMOVED lines=9> */
.L_x_6:


//--------------------- .nv.shared.reserved.0     --------------------------
	.section	.nv.shared.reserved.0,"aw",@nobits
	.weak		__nv_reservedSMEM_offset_0_alias
	.size		__nv_reservedSMEM_offset_0_alias, 0, 64
	.other		__nv_reservedSMEM_offset_0_alias,@"STO_CUDA_RESERVED_SHARED STV_DEFAULT"
__nv_reservedSMEM_offset_0_alias:
	.zero		0
	.zero		64


//--------------------- .nv.constant0._Z31graphicCardMatrixMultiplication7TMatrixS_S_ --------------------------
	.section	.nv.constant0._Z31graphicCardMatrixMultiplication7TMatrixS_S_,"a",@progbits
	.sectionflags	@""
	.align	4
.nv.constant0._Z31graphicCardMatrixMultiplication7TMatrixS_S_:
	.zero		968


//--------------------- SYMBOLS --------------------------

	.type		.nv.reservedSmem.offset0,@object
	.size		.nv.reservedSmem.offset0,0x4
